//
// Generated by NVIDIA NVVM Compiler
//
// Compiler Build ID: CL-36424714
// Cuda compilation tools, release 13.0, V13.0.88
// Based on NVVM 20.0.0
//

.version 9.0
.target sm_100
.address_size 64

	// .globl	_Z8sayHellov
.extern .func  (.param .b32 func_retval0) vprintf
(
	.param .b64 vprintf_param_0,
	.param .b64 vprintf_param_1
)
;
.global .align 1 .b8 $str[14] = {72, 101, 108, 108, 111, 44, 32, 67, 85, 68, 65, 33, 10};

.visible .entry _Z8sayHellov()
{
	.reg .b32 	%r<3>;
	.reg .b64 	%rd<3>;

	mov.u64 	%rd1, $str;
	cvta.global.u64 	%rd2, %rd1;
	{ // callseq 0, 0
	.param .b64 param0;
	st.param.b64 	[param0], %rd2;
	.param .b64 param1;
	st.param.b64 	[param1], 0;
	.param .b32 retval0;
	call.uni (retval0), 
	vprintf, 
	(
	param0, 
	param1
	);
	ld.param.b32 	%r1, [retval0];
	} // callseq 0
	ret;

}


// ===== COMPILED SASS (sm_100) =====

	.target	sm_100

	.elftype	@"ET_EXEC"


//--------------------- .note.nv.tkinfo           --------------------------
	.section	.note.nv.tkinfo,"",@"SHT_NOTE"
	.sectionflags	@"SHF_NOTE_NV_TKINFO"
	.tkinfo
        /*0018*/ 	.word	0x00000002
        /*0030*/ 	.string	""
        /*0030*/ 	.string	"ptxas"
        /*0030*/ 	.string	"Cuda compilation tools, release 13.0, V13.0.88"
        /*0030*/ 	.string	"Build cuda_13.0.r13.0/compiler.36424714_0"
        /*0030*/ 	.string	"-arch sm_100 -m 64 "



//--------------------- .note.nv.cuinfo           --------------------------
	.section	.note.nv.cuinfo,"",@"SHT_NOTE"
	.sectionflags	@"SHF_NOTE_NV_CUINFO"
        /*0018*/ 	.short	0x0002
        /*001a*/ 	.short	0x0064
        /*001c*/ 	.short	0x0082
	.zero		2


//--------------------- .nv.info                  --------------------------
	.section	.nv.info,"",@"SHT_CUDA_INFO"
	.align	4


	//----- nvinfo : EIATTR_REGCOUNT
	.align		4
        /*0000*/ 	.byte	0x04, 0x2f
        /*0002*/ 	.short	(.L_2 - .L_1)
	.align		4
.L_1:
        /*0004*/ 	.word	index@(_Z8sayHellov)
        /*0008*/ 	.word	0x00000018


	//----- nvinfo : EIATTR_FRAME_SIZE
	.align		4
.L_2:
        /*000c*/ 	.byte	0x04, 0x11
        /*000e*/ 	.short	(.L_4 - .L_3)
	.align		4
.L_3:
        /*0010*/ 	.word	index@(_Z8sayHellov)
        /*0014*/ 	.word	0x00000000


	//----- nvinfo : EIATTR_MIN_STACK_SIZE
	.align		4
.L_4:
        /*0018*/ 	.byte	0x04, 0x12
        /*001a*/ 	.short	(.L_6 - .L_5)
	.align		4
.L_5:
        /*001c*/ 	.word	index@(_Z8sayHellov)
        /*0020*/ 	.word	0x00000000
.L_6:


//--------------------- .nv.compat                --------------------------
	.section	.nv.compat,"",@"SHT_CUDA_COMPAT_INFO"
	.align	4
        /*0000*/ 	.byte	0x02, 0x09, 0x00, 0x00, 0x02, 0x02, 0x01, 0x00, 0x02, 0x05, 0x05, 0x00, 0x03, 0x07, 0x01, 0x01
        /*0010*/ 	.byte	0x02, 0x03, 0x00, 0x00, 0x02, 0x06, 0x01, 0x00, 0x04, 0x0b, 0x08, 0x00, 0x09, 0x00, 0x00, 0x00
        /*0020*/ 	.byte	0x00, 0x00, 0x00, 0x00


//--------------------- .nv.info._Z8sayHellov     --------------------------
	.section	.nv.info._Z8sayHellov,"",@"SHT_CUDA_INFO"
	.sectionflags	@""
	.align	4


	//----- nvinfo : EIATTR_CUDA_API_VERSION
	.align		4
        /*0000*/ 	.byte	0x04, 0x37
        /*0002*/ 	.short	(.L_8 - .L_7)
.L_7:
        /*0004*/ 	.word	0x00000082


	//----- nvinfo : EIATTR_SPARSE_MMA_MASK
	.align		4
.L_8:
        /*0008*/ 	.byte	0x03, 0x50
        /*000a*/ 	.short	0x0000


	//----- nvinfo : EIATTR_MAXREG_COUNT
	.align		4
        /*000c*/ 	.byte	0x03, 0x1b
        /*000e*/ 	.short	0x00ff


	//----- nvinfo : EIATTR_EXTERNS
	.align		4
        /*0010*/ 	.byte	0x04, 0x0f
        /*0012*/ 	.short	(.L_10 - .L_9)


	//   ....[0]....
	.align		4
.L_9:
        /*0014*/ 	.word	index@(vprintf)


	//----- nvinfo : EIATTR_MERCURY_ISA_VERSION
	.align		4
.L_10:
        /*0018*/ 	.byte	0x03, 0x5f
        /*001a*/ 	.short	0x0101


	//----- nvinfo : EIATTR_VRC_CTA_INIT_COUNT
	.align		4
        /*001c*/ 	.byte	0x02, 0x4a
	.zero		1
	.zero		1


	//----- nvinfo : EIATTR_SYSCALL_OFFSETS
	.align		4
        /*0020*/ 	.byte	0x04, 0x46
        /*0022*/ 	.short	(.L_12 - .L_11)


	//   ....[0]....
.L_11:
        /*0024*/ 	.word	0x00000080


	//----- nvinfo : EIATTR_EXIT_INSTR_OFFSETS
	.align		4
.L_12:
        /*0028*/ 	.byte	0x04, 0x1c
        /*002a*/ 	.short	(.L_14 - .L_13)


	//   ....[0]....
.L_13:
        /*002c*/ 	.word	0x00000090


	//----- nvinfo : EIATTR_SW_WAR
	.align		4
.L_14:
        /*0030*/ 	.byte	0x04, 0x36
        /*0032*/ 	.short	(.L_16 - .L_15)
.L_15:
        /*0034*/ 	.word	0x00000008
.L_16:


//--------------------- .nv.callgraph             --------------------------
	.section	.nv.callgraph,"",@"SHT_CUDA_CALLGRAPH"
	.align	4
	.sectionentsize	8
	.align		4
        /*0000*/ 	.word	0x00000000
	.align		4
        /*0004*/ 	.word	0xffffffff
	.align		4
        /*0008*/ 	.word	index@(_Z8sayHellov)
	.align		4
        /*000c*/ 	.word	index@(vprintf)
	.align		4
        /*0010*/ 	.word	0x00000000
	.align		4
        /*0014*/ 	.word	0xfffffffe
	.align		4
        /*0018*/ 	.word	0x00000000
	.align		4
        /*001c*/ 	.word	0xfffffffd
	.align		4
        /*0020*/ 	.word	0x00000000
	.align		4
        /*0024*/ 	.word	0xfffffffc


//--------------------- .nv.constant4             --------------------------
	.section	.nv.constant4,"a",@progbits
	.align	8
	.align		8
.nv.constant4:
        /*0000*/ 	.dword	vprintf
	.align		8
        /*0008*/ 	.dword	$str


//--------------------- .text._Z8sayHellov        --------------------------
	.section	.text._Z8sayHellov,"ax",@progbits
	.align	128
        .global         _Z8sayHellov
        .type           _Z8sayHellov,@function
        .size           _Z8sayHellov,(.L_x_2 - _Z8sayHellov)
        .other          _Z8sayHellov,@"STO_CUDA_ENTRY STV_DEFAULT"
_Z8sayHellov:
.text._Z8sayHellov:
[----:B------:R-:W0:Y:S01]  /*0000*/  LDC R1, c[0x0][0x37c] ;  /* 0x0000df00ff017b82 */ /* 0x000e220000000800 */
[----:B------:R-:W-:Y:S01]  /*0010*/  MOV R0, 0x0 ;  /* 0x0000000000007802 */ /* 0x000fe20000000f00 */
[----:B------:R-:W1:Y:S01]  /*0020*/  LDCU.64 UR4, c[0x4][0x8] ;  /* 0x01000100ff0477ac */ /* 0x000e620008000a00 */
[----:B------:R-:W-:-:S05]  /*0030*/  CS2R R6, SRZ ;  /* 0x0000000000067805 */ /* 0x000fca000001ff00 */
[----:B------:R2:W3:Y:S01]  /*0040*/  LDC.64 R2, c[0x4][R0] ;  /* 0x0100000000027b82 */ /* 0x0004e20000000a00 */
[----:B-1----:R-:W-:Y:S02]  /*0050*/  IMAD.U32 R4, RZ, RZ, UR4 ;  /* 0x00000004ff047e24 */ /* 0x002fe4000f8e00ff */
[----:B--2---:R-:W-:-:S07]  /*0060*/  IMAD.U32 R5, RZ, RZ, UR5 ;  /* 0x00000005ff057e24 */ /* 0x004fce000f8e00ff */
[----:B------:R-:W-:-:S07]  /*0070*/  LEPC R20, `(.L_x_0) ;  /* 0x000000001014794e */ /* 0x000fce0000000000 */
[----:B0--3--:R-:W-:Y:S05]  /*0080*/  CALL.ABS.NOINC R2 ;  /* 0x0000000002007343 */ /* 0x009fea0003c00000 */
.L_x_0:
[----:B------:R-:W-:Y:S05]  /*0090*/  EXIT ;  /* 0x000000000000794d */ /* 0x000fea0003800000 */
.L_x_1:
[----:B------:R-:W-:-:S00]  /*00a0*/  BRA `(.L_x_1) ;  /* 0xfffffffc00fc7947 */ /* 0x000fc0000383ffff */
[----:B------:R-:W-:-:S00]  /*00b0*/  NOP ;  /* 0x0000000000007918 */ /* 0x000fc00000000000 */
        /* <DEDUP_REMOVED lines=12> */
.L_x_2:


//--------------------- .nv.global.init           --------------------------
	.section	.nv.global.init,"aw",@progbits
.nv.global.init:
	.type		$str,@object
	.size		$str,(.L_0 - $str)
$str:
        /*0000*/ 	.byte	0x48, 0x65, 0x6c, 0x6c, 0x6f, 0x2c, 0x20, 0x43, 0x55, 0x44, 0x41, 0x21, 0x0a, 0x00
.L_0:


//--------------------- .nv.shared.reserved.0     --------------------------
	.section	.nv.shared.reserved.0,"aw",@nobits
	.weak		__nv_reservedSMEM_offset_0_alias
	.size		__nv_reservedSMEM_offset_0_alias, 0, 64
	.other		__nv_reservedSMEM_offset_0_alias,@"STO_CUDA_RESERVED_SHARED STV_DEFAULT"
__nv_reservedSMEM_offset_0_alias:
	.zero		0
	.zero		64


//--------------------- .nv.constant0._Z8sayHellov --------------------------
	.section	.nv.constant0._Z8sayHellov,"a",@progbits
	.sectionflags	@""
	.align	4
.nv.constant0._Z8sayHellov:
	.zero		896


//--------------------- SYMBOLS --------------------------

	.type		.nv.reservedSmem.offset0,@object
	.size		.nv.reservedSmem.offset0,0x4
	.type		vprintf,@function
